//
// Generated by NVIDIA NVVM Compiler
//
// Compiler Build ID: CL-36424714
// Cuda compilation tools, release 13.0, V13.0.88
// Based on NVVM 20.0.0
//

.version 9.0
.target sm_100
.address_size 64

	// .globl	_Z9mult_by_1PcS_j

.visible .entry _Z9mult_by_1PcS_j(
	.param .u64 .ptr .align 1 _Z9mult_by_1PcS_j_param_0,
	.param .u64 .ptr .align 1 _Z9mult_by_1PcS_j_param_1,
	.param .u32 _Z9mult_by_1PcS_j_param_2
)
{
	.reg .pred 	%p<3>;
	.reg .b16 	%rs<2>;
	.reg .b32 	%r<11>;
	.reg .b64 	%rd<8>;

	ld.param.u64 	%rd3, [_Z9mult_by_1PcS_j_param_0];
	ld.param.u64 	%rd4, [_Z9mult_by_1PcS_j_param_1];
	ld.param.u32 	%r6, [_Z9mult_by_1PcS_j_param_2];
	mov.u32 	%r1, %ntid.x;
	mov.u32 	%r7, %ctaid.x;
	mov.u32 	%r8, %tid.x;
	mad.lo.s32 	%r10, %r7, %r1, %r8;
	setp.ge.u32 	%p1, %r10, %r6;
	@%p1 bra 	$L__BB0_3;
	mov.u32 	%r9, %nctaid.x;
	mul.lo.s32 	%r3, %r1, %r9;
	cvta.to.global.u64 	%rd1, %rd3;
	cvta.to.global.u64 	%rd2, %rd4;
$L__BB0_2:
	cvt.s64.s32 	%rd5, %r10;
	add.s64 	%rd6, %rd1, %rd5;
	ld.global.u8 	%rs1, [%rd6];
	add.s64 	%rd7, %rd2, %rd5;
	st.global.u8 	[%rd7], %rs1;
	add.s32 	%r10, %r10, %r3;
	setp.lt.u32 	%p2, %r10, %r6;
	@%p2 bra 	$L__BB0_2;
$L__BB0_3:
	ret;

}


// ===== COMPILED SASS (sm_100) =====

	.target	sm_100

	.elftype	@"ET_EXEC"


//--------------------- .note.nv.tkinfo           --------------------------
	.section	.note.nv.tkinfo,"",@"SHT_NOTE"
	.sectionflags	@"SHF_NOTE_NV_TKINFO"
	.tkinfo
        /*0018*/ 	.word	0x00000002
        /*0030*/ 	.string	""
        /*0030*/ 	.string	"ptxas"
        /*0030*/ 	.string	"Cuda compilation tools, release 13.0, V13.0.88"
        /*0030*/ 	.string	"Build cuda_13.0.r13.0/compiler.36424714_0"
        /*0030*/ 	.string	"-arch sm_100 -m 64 "



//--------------------- .note.nv.cuinfo           --------------------------
	.section	.note.nv.cuinfo,"",@"SHT_NOTE"
	.sectionflags	@"SHF_NOTE_NV_CUINFO"
        /*0018*/ 	.short	0x0002
        /*001a*/ 	.short	0x0064
        /*001c*/ 	.short	0x0082
	.zero		2


//--------------------- .nv.info                  --------------------------
	.section	.nv.info,"",@"SHT_CUDA_INFO"
	.align	4


	//----- nvinfo : EIATTR_REGCOUNT
	.align		4
        /*0000*/ 	.byte	0x04, 0x2f
        /*0002*/ 	.short	(.L_1 - .L_0)
	.align		4
.L_0:
        /*0004*/ 	.word	index@(_Z9mult_by_1PcS_j)
        /*0008*/ 	.word	0x00000008


	//----- nvinfo : EIATTR_FRAME_SIZE
	.align		4
.L_1:
        /*000c*/ 	.byte	0x04, 0x11
        /*000e*/ 	.short	(.L_3 - .L_2)
	.align		4
.L_2:
        /*0010*/ 	.word	index@(_Z9mult_by_1PcS_j)
        /*0014*/ 	.word	0x00000000


	//----- nvinfo : EIATTR_MIN_STACK_SIZE
	.align		4
.L_3:
        /*0018*/ 	.byte	0x04, 0x12
        /*001a*/ 	.short	(.L_5 - .L_4)
	.align		4
.L_4:
        /*001c*/ 	.word	index@(_Z9mult_by_1PcS_j)
        /*0020*/ 	.word	0x00000000
.L_5:


//--------------------- .nv.compat                --------------------------
	.section	.nv.compat,"",@"SHT_CUDA_COMPAT_INFO"
	.align	4
        /*0000*/ 	.byte	0x02, 0x09, 0x00, 0x00, 0x02, 0x02, 0x01, 0x00, 0x02, 0x05, 0x05, 0x00, 0x03, 0x07, 0x01, 0x01
        /*0010*/ 	.byte	0x02, 0x03, 0x00, 0x00, 0x02, 0x06, 0x01, 0x00, 0x04, 0x0b, 0x08, 0x00, 0x09, 0x00, 0x00, 0x00
        /*0020*/ 	.byte	0x00, 0x00, 0x00, 0x00


//--------------------- .nv.info._Z9mult_by_1PcS_j --------------------------
	.section	.nv.info._Z9mult_by_1PcS_j,"",@"SHT_CUDA_INFO"
	.sectionflags	@""
	.align	4


	//----- nvinfo : EIATTR_CUDA_API_VERSION
	.align		4
        /*0000*/ 	.byte	0x04, 0x37
        /*0002*/ 	.short	(.L_7 - .L_6)
.L_6:
        /*0004*/ 	.word	0x00000082


	//----- nvinfo : EIATTR_KPARAM_INFO
	.align		4
.L_7:
        /*0008*/ 	.byte	0x04, 0x17
        /*000a*/ 	.short	(.L_9 - .L_8)
.L_8:
        /*000c*/ 	.word	0x00000000
        /*0010*/ 	.short	0x0002
        /*0012*/ 	.short	0x0010
        /*0014*/ 	.byte	0x00, 0xf0, 0x11, 0x00


	//----- nvinfo : EIATTR_KPARAM_INFO
	.align		4
.L_9:
        /*0018*/ 	.byte	0x04, 0x17
        /*001a*/ 	.short	(.L_11 - .L_10)
.L_10:
        /*001c*/ 	.word	0x00000000
        /*0020*/ 	.short	0x0001
        /*0022*/ 	.short	0x0008
        /*0024*/ 	.byte	0x00, 0xf5, 0x21, 0x00


	//----- nvinfo : EIATTR_KPARAM_INFO
	.align		4
.L_11:
        /*0028*/ 	.byte	0x04, 0x17
        /*002a*/ 	.short	(.L_13 - .L_12)
.L_12:
        /*002c*/ 	.word	0x00000000
        /*0030*/ 	.short	0x0000
        /*0032*/ 	.short	0x0000
        /*0034*/ 	.byte	0x00, 0xf5, 0x21, 0x00


	//----- nvinfo : EIATTR_SPARSE_MMA_MASK
	.align		4
.L_13:
        /*0038*/ 	.byte	0x03, 0x50
        /*003a*/ 	.short	0x0000


	//----- nvinfo : EIATTR_MAXREG_COUNT
	.align		4
        /*003c*/ 	.byte	0x03, 0x1b
        /*003e*/ 	.short	0x00ff


	//----- nvinfo : EIATTR_MERCURY_ISA_VERSION
	.align		4
        /*0040*/ 	.byte	0x03, 0x5f
        /*0042*/ 	.short	0x0101


	//----- nvinfo : EIATTR_VRC_CTA_INIT_COUNT
	.align		4
        /*0044*/ 	.byte	0x02, 0x4a
	.zero		1
	.zero		1


	//----- nvinfo : EIATTR_EXIT_INSTR_OFFSETS
	.align		4
        /*0048*/ 	.byte	0x04, 0x1c
        /*004a*/ 	.short	(.L_15 - .L_14)


	//   ....[0]....
.L_14:
        /*004c*/ 	.word	0x00000070


	//   ....[1]....
        /*0050*/ 	.word	0x00000160


	//----- nvinfo : EIATTR_CRS_STACK_SIZE
	.align		4
.L_15:
        /*0054*/ 	.byte	0x04, 0x1e
        /*0056*/ 	.short	(.L_17 - .L_16)
.L_16:
        /*0058*/ 	.word	0x00000000


	//----- nvinfo : EIATTR_CBANK_PARAM_SIZE
	.align		4
.L_17:
        /*005c*/ 	.byte	0x03, 0x19
        /*005e*/ 	.short	0x0014


	//----- nvinfo : EIATTR_PARAM_CBANK
	.align		4
        /*0060*/ 	.byte	0x04, 0x0a
        /*0062*/ 	.short	(.L_19 - .L_18)
	.align		4
.L_18:
        /*0064*/ 	.word	index@(.nv.constant0._Z9mult_by_1PcS_j)
        /*0068*/ 	.short	0x0380
        /*006a*/ 	.short	0x0014


	//----- nvinfo : EIATTR_SW_WAR
	.align		4
.L_19:
        /*006c*/ 	.byte	0x04, 0x36
        /*006e*/ 	.short	(.L_21 - .L_20)
.L_20:
        /*0070*/ 	.word	0x00000008
.L_21:


//--------------------- .nv.callgraph             --------------------------
	.section	.nv.callgraph,"",@"SHT_CUDA_CALLGRAPH"
	.align	4
	.sectionentsize	8
	.align		4
        /*0000*/ 	.word	0x00000000
	.align		4
        /*0004*/ 	.word	0xffffffff
	.align		4
        /*0008*/ 	.word	0x00000000
	.align		4
        /*000c*/ 	.word	0xfffffffe
	.align		4
        /*0010*/ 	.word	0x00000000
	.align		4
        /*0014*/ 	.word	0xfffffffd
	.align		4
        /*0018*/ 	.word	0x00000000
	.align		4
        /*001c*/ 	.word	0xfffffffc


//--------------------- .text._Z9mult_by_1PcS_j   --------------------------
	.section	.text._Z9mult_by_1PcS_j,"ax",@progbits
	.align	128
        .global         _Z9mult_by_1PcS_j
        .type           _Z9mult_by_1PcS_j,@function
        .size           _Z9mult_by_1PcS_j,(.L_x_2 - _Z9mult_by_1PcS_j)
        .other          _Z9mult_by_1PcS_j,@"STO_CUDA_ENTRY STV_DEFAULT"
_Z9mult_by_1PcS_j:
.text._Z9mult_by_1PcS_j:
[----:B------:R-:W-:Y:S01]  /*0000*/  LDC R1, c[0x0][0x37c] ;  /* 0x0000df00ff017b82 */ /* 0x000fe20000000800 */
[----:B------:R-:W0:Y:S01]  /*0010*/  S2R R0, SR_CTAID.X ;  /* 0x0000000000007919 */ /* 0x000e220000002500 */
[----:B------:R-:W0:Y:S01]  /*0020*/  LDCU UR4, c[0x0][0x360] ;  /* 0x00006c00ff0477ac */ /* 0x000e220008000800 */
[----:B------:R-:W0:Y:S01]  /*0030*/  S2R R3, SR_TID.X ;  /* 0x0000000000037919 */ /* 0x000e220000002100 */
[----:B------:R-:W1:Y:S01]  /*0040*/  LDCU UR8, c[0x0][0x390] ;  /* 0x00007200ff0877ac */ /* 0x000e620008000800 */
[----:B0-----:R-:W-:-:S05]  /*0050*/  IMAD R0, R0, UR4, R3 ;  /* 0x0000000400007c24 */ /* 0x001fca000f8e0203 */
[----:B-1----:R-:W-:-:S13]  /*0060*/  ISETP.GE.U32.AND P0, PT, R0, UR8, PT ;  /* 0x0000000800007c0c */ /* 0x002fda000bf06070 */
[----:B------:R-:W-:Y:S05]  /*0070*/  @P0 EXIT ;  /* 0x000000000000094d */ /* 0x000fea0003800000 */
[----:B------:R-:W0:Y:S01]  /*0080*/  LDCU UR5, c[0x0][0x370] ;  /* 0x00006e00ff0577ac */ /* 0x000e220008000800 */
[----:B------:R-:W1:Y:S01]  /*0090*/  LDCU.64 UR6, c[0x0][0x358] ;  /* 0x00006b00ff0677ac */ /* 0x000e620008000a00 */
[----:B------:R-:W2:Y:S01]  /*00a0*/  LDCU.128 UR12, c[0x0][0x380] ;  /* 0x00007000ff0c77ac */ /* 0x000ea20008000c00 */
[----:B0-----:R-:W-:-:S12]  /*00b0*/  UIMAD UR4, UR4, UR5, URZ ;  /* 0x00000005040472a4 */ /* 0x001fd8000f8e02ff */
.L_x_0:
[----:B0-----:R-:W-:Y:S02]  /*00c0*/  SHF.R.S32.HI R5, RZ, 0x1f, R0 ;  /* 0x0000001fff057819 */ /* 0x001fe40000011400 */
[----:B--2---:R-:W-:-:S04]  /*00d0*/  IADD3 R2, P0, PT, R0, UR12, RZ ;  /* 0x0000000c00027c10 */ /* 0x004fc8000ff1e0ff */
[----:B------:R-:W-:-:S06]  /*00e0*/  IADD3.X R3, PT, PT, R5, UR13, RZ, P0, !PT ;  /* 0x0000000d05037c10 */ /* 0x000fcc00087fe4ff */
[----:B-1----:R-:W2:Y:S01]  /*00f0*/  LDG.E.U8 R3, desc[UR6][R2.64] ;  /* 0x0000000602037981 */ /* 0x002ea2000c1e1100 */
[C---:B------:R-:W-:Y:S01]  /*0100*/  IADD3 R4, P0, PT, R0.reuse, UR14, RZ ;  /* 0x0000000e00047c10 */ /* 0x040fe2000ff1e0ff */
[----:B------:R-:W-:-:S03]  /*0110*/  VIADD R0, R0, UR4 ;  /* 0x0000000400007c36 */ /* 0x000fc60008000000 */
[----:B------:R-:W-:Y:S02]  /*0120*/  IADD3.X R5, PT, PT, R5, UR15, RZ, P0, !PT ;  /* 0x0000000f05057c10 */ /* 0x000fe400087fe4ff */
[----:B------:R-:W-:-:S03]  /*0130*/  ISETP.GE.U32.AND P0, PT, R0, UR8, PT ;  /* 0x0000000800007c0c */ /* 0x000fc6000bf06070 */
[----:B--2---:R0:W-:Y:S10]  /*0140*/  STG.E.U8 desc[UR6][R4.64], R3 ;  /* 0x0000000304007986 */ /* 0x0041f4000c101106 */
[----:B------:R-:W-:Y:S05]  /*0150*/  @!P0 BRA `(.L_x_0) ;  /* 0xfffffffc00d88947 */ /* 0x000fea000383ffff */
[----:B------:R-:W-:Y:S05]  /*0160*/  EXIT ;  /* 0x000000000000794d */ /* 0x000fea0003800000 */
.L_x_1:
[----:B------:R-:W-:-:S00]  /*0170*/  BRA `(.L_x_1) ;  /* 0xfffffffc00fc7947 */ /* 0x000fc0000383ffff */
[----:B------:R-:W-:-:S00]  /*0180*/  NOP ;  /* 0x0000000000007918 */ /* 0x000fc00000000000 */
[----:B------:R-:W-:-:S00]  /*0190*/  NOP ;  /* 0x0000000000007918 */ /* 0x000fc00000000000 */
[----:B------:R-:W-:-:S00]  /*01a0*/  NOP ;  /* 0x0000000000007918 */ /* 0x000fc00000000000 */
[----:B------:R-:W-:-:S00]  /*01b0*/  NOP ;  /* 0x0000000000007918 */ /* 0x000fc00000000000 */
[----:B------:R-:W-:-:S00]  /*01c0*/  NOP ;  /* 0x0000000000007918 */ /* 0x000fc00000000000 */
[----:B------:R-:W-:-:S00]  /*01d0*/  NOP ;  /* 0x0000000000007918 */ /* 0x000fc00000000000 */
[----:B------:R-:W-:-:S00]  /*01e0*/  NOP ;  /* 0x0000000000007918 */ /* 0x000fc00000000000 */
[----:B------:R-:W-:-:S00]  /*01f0*/  NOP ;  /* 0x0000000000007918 */ /* 0x000fc00000000000 */
.L_x_2:


//--------------------- .nv.shared.reserved.0     --------------------------
	.section	.nv.shared.reserved.0,"aw",@nobits
	.weak		__nv_reservedSMEM_offset_0_alias
	.size		__nv_reservedSMEM_offset_0_alias, 0, 64
	.other		__nv_reservedSMEM_offset_0_alias,@"STO_CUDA_RESERVED_SHARED STV_DEFAULT"
__nv_reservedSMEM_offset_0_alias:
	.zero		0
	.zero		64


//--------------------- .nv.constant0._Z9mult_by_1PcS_j --------------------------
	.section	.nv.constant0._Z9mult_by_1PcS_j,"a",@progbits
	.sectionflags	@""
	.align	4
.nv.constant0._Z9mult_by_1PcS_j:
	.zero		916


//--------------------- SYMBOLS --------------------------

	.type		.nv.reservedSmem.offset0,@object
	.size		.nv.reservedSmem.offset0,0x4
